	.headerflags	@"EF_CUDA_TEXMODE_UNIFIED EF_CUDA_64BIT_ADDRESS EF_CUDA_SM86 EF_CUDA_VIRTUAL_SM(EF_CUDA_SM86)"
	.elftype	@"ET_EXEC"


//--------------------- .nv.info                  --------------------------
	.section	.nv.info,"",@"SHT_CUDA_INFO"
	.align	4


	//----- nvinfo : EIATTR_REGCOUNT
	.align		4
        /*0000*/ 	.byte	0x04, 0x2f
        /*0002*/ 	.short	(.L_1 - .L_0)
	.align		4
.L_0:
        /*0004*/ 	.word	index@(triton_mm)
        /*0008*/ 	.word	0x0000003d


	//----- nvinfo : EIATTR_MIN_STACK_SIZE
	.align		4
.L_1:
        /*000c*/ 	.byte	0x04, 0x12
        /*000e*/ 	.short	(.L_3 - .L_2)
	.align		4
.L_2:
        /*0010*/ 	.word	index@(triton_mm)
        /*0014*/ 	.word	0x00000000


	//----- nvinfo : EIATTR_FRAME_SIZE
	.align		4
.L_3:
        /*0018*/ 	.byte	0x04, 0x11
        /*001a*/ 	.short	(.L_5 - .L_4)
	.align		4
.L_4:
        /*001c*/ 	.word	index@(triton_mm)
        /*0020*/ 	.word	0x00000000


	//----- nvinfo : EIATTR_MIN_STACK_SIZE
	.align		4
.L_5:
        /*0024*/ 	.byte	0x04, 0x12
        /*0026*/ 	.short	(.L_7 - .L_6)
	.align		4
.L_6:
        /*0028*/ 	.word	index@(triton_mm)
        /*002c*/ 	.word	0x00000000
.L_7:


//--------------------- .nv.info.triton_mm        --------------------------
	.section	.nv.info.triton_mm,"",@"SHT_CUDA_INFO"
	.sectionflags	@""
	.align	4


	//----- nvinfo : EIATTR_CUDA_API_VERSION
	.align		4
        /*0000*/ 	.byte	0x04, 0x37
        /*0002*/ 	.short	(.L_9 - .L_8)
.L_8:
        /*0004*/ 	.word	0x0000007c


	//----- nvinfo : EIATTR_SW2861232_WAR
	.align		4
.L_9:
        /*0008*/ 	.byte	0x01, 0x35
	.zero		2


	//----- nvinfo : EIATTR_PARAM_CBANK
	.align		4
        /*000c*/ 	.byte	0x04, 0x0a
        /*000e*/ 	.short	(.L_11 - .L_10)
	.align		4
.L_10:
        /*0010*/ 	.word	index@(.nv.constant0.triton_mm)
        /*0014*/ 	.short	0x0160
        /*0016*/ 	.short	0x0020


	//----- nvinfo : EIATTR_CBANK_PARAM_SIZE
	.align		4
.L_11:
        /*0018*/ 	.byte	0x03, 0x19
        /*001a*/ 	.short	0x0020


	//----- nvinfo : EIATTR_KPARAM_INFO
	.align		4
        /*001c*/ 	.byte	0x04, 0x17
        /*001e*/ 	.short	(.L_13 - .L_12)
.L_12:
        /*0020*/ 	.word	0x00000000
        /*0024*/ 	.short	0x0003
        /*0026*/ 	.short	0x0018
        /*0028*/ 	.byte	0x00, 0xf4, 0x21, 0x00


	//----- nvinfo : EIATTR_KPARAM_INFO
	.align		4
.L_13:
        /*002c*/ 	.byte	0x04, 0x17
        /*002e*/ 	.short	(.L_15 - .L_14)
.L_14:
        /*0030*/ 	.word	0x00000000
        /*0034*/ 	.short	0x0002
        /*0036*/ 	.short	0x0010
        /*0038*/ 	.byte	0x00, 0xf4, 0x21, 0x00


	//----- nvinfo : EIATTR_KPARAM_INFO
	.align		4
.L_15:
        /*003c*/ 	.byte	0x04, 0x17
        /*003e*/ 	.short	(.L_17 - .L_16)
.L_16:
        /*0040*/ 	.word	0x00000000
        /*0044*/ 	.short	0x0001
        /*0046*/ 	.short	0x0008
        /*0048*/ 	.byte	0x00, 0xf4, 0x21, 0x00


	//----- nvinfo : EIATTR_KPARAM_INFO
	.align		4
.L_17:
        /*004c*/ 	.byte	0x04, 0x17
        /*004e*/ 	.short	(.L_19 - .L_18)
.L_18:
        /*0050*/ 	.word	0x00000000
        /*0054*/ 	.short	0x0000
        /*0056*/ 	.short	0x0000
        /*0058*/ 	.byte	0x00, 0xf4, 0x21, 0x00


	//----- nvinfo : EIATTR_MAXREG_COUNT
	.align		4
.L_19:
        /*005c*/ 	.byte	0x03, 0x1b
        /*005e*/ 	.short	0x00ff


	//----- nvinfo : EIATTR_EXIT_INSTR_OFFSETS
	.align		4
        /*0060*/ 	.byte	0x04, 0x1c
        /*0062*/ 	.short	(.L_21 - .L_20)


	//   ....[0]....
.L_20:
        /*0064*/ 	.word	0x00001b10


	//   ....[1]....
        /*0068*/ 	.word	0x00001b60


	//----- nvinfo : EIATTR_REQNTID
	.align		4
.L_21:
        /*006c*/ 	.byte	0x04, 0x10
        /*006e*/ 	.short	(.L_23 - .L_22)
.L_22:
        /*0070*/ 	.word	0x00000080
        /*0074*/ 	.word	0x00000001
        /*0078*/ 	.word	0x00000001
.L_23:


//--------------------- .nv.callgraph             --------------------------
	.section	.nv.callgraph,"",@"SHT_CUDA_CALLGRAPH"
	.align	4
	.sectionentsize	8
	.align		4
        /*0000*/ 	.word	0x00000000
	.align		4
        /*0004*/ 	.word	0xffffffff
	.align		4
        /*0008*/ 	.word	0x00000000
	.align		4
        /*000c*/ 	.word	0xfffffffe
	.align		4
        /*0010*/ 	.word	0x00000000
	.align		4
        /*0014*/ 	.word	0xfffffffd
	.align		4
        /*0018*/ 	.word	0x00000000
	.align		4
        /*001c*/ 	.word	0xfffffffc


//--------------------- .nv.rel.action            --------------------------
	.section	.nv.rel.action,"",@"SHT_CUDA_RELOCINFO"
	.align	8
	.sectionentsize	8
        /*0000*/ 	.byte	0x73, 0x00, 0x00, 0x00, 0x00, 0x00, 0x00, 0x00, 0x00, 0x00, 0x00, 0x11, 0x25, 0x00, 0x05, 0x36


//--------------------- .nv.constant0.triton_mm   --------------------------
	.section	.nv.constant0.triton_mm,"a",@progbits
	.sectionflags	@""
	.align	4
.nv.constant0.triton_mm:
	.zero		384


//--------------------- .text.triton_mm           --------------------------
	.section	.text.triton_mm,"ax",@progbits
	.sectionflags	@"SHF_BARRIERS=1"
	.sectioninfo	@"SHI_REGISTERS=61"
	.align	128
        .global         triton_mm
        .type           triton_mm,@function
        .size           triton_mm,(.L_x_2 - triton_mm)
        .other          triton_mm,@"STO_CUDA_ENTRY STV_DEFAULT"
triton_mm:
.text.triton_mm:
[----:B------:R-:W-:Y:S02]  /*0000*/  IMAD.MOV.U32 R1, RZ, RZ, c[0x0][0x28] ;  /* 0x00000a00ff017624 */ /* 0x000fe400078e00ff */
[----:B------:R-:W1:Y:S01]  /*0010*/  S2R R9, SR_CTAID.X ;  /* 0x0000000000097919 */ /* 0x000e620000002500 */
[----:B------:R-:W-:Y:S01]  /*0020*/  IMAD.MOV.U32 R5, RZ, RZ, -0x8 ;  /* 0xfffffff8ff057424 */ /* 0x000fe200078e00ff */
[----:B------:R-:W-:Y:S02]  /*0030*/  ULDC.64 UR8, c[0x0][0x118] ;  /* 0x0000460000087ab9 */ /* 0x000fe40000000a00 */
[----:B------:R-:W2:Y:S01]  /*0040*/  S2R R49, SR_TID.X ;  /* 0x0000000000317919 */ /* 0x000ea20000002100 */
[----:B------:R-:W-:Y:S02]  /*0050*/  UMOV UR4, URZ ;  /* 0x0000003f00047c82 */ /* 0x000fe40008000000 */
[----:B------:R-:W-:Y:S02]  /*0060*/  UMOV UR10, 0x40 ;  /* 0x00000040000a7882 */ /* 0x000fe40000000000 */
[----:B------:R-:W-:Y:S01]  /*0070*/  UMOV UR5, URZ ;  /* 0x0000003f00057c82 */ /* 0x000fe20008000000 */
[----:B-1----:R-:W-:Y:S01]  /*0080*/  IMAD.HI R0, R9, 0x2aaaaaab, RZ ;  /* 0x2aaaaaab09007827 */ /* 0x002fe200078e02ff */
[----:B------:R-:W-:-:S02]  /*0090*/  IABS R8, R9 ;  /* 0x0000000900087213 */ /* 0x000fc40000000000 */
[----:B------:R-:W-:Y:S02]  /*00a0*/  ISETP.GE.AND P2, PT, R9, RZ, PT ;  /* 0x000000ff0900720c */ /* 0x000fe40003f46270 */
[----:B------:R-:W-:Y:S02]  /*00b0*/  SHF.R.U32.HI R3, RZ, 0x1f, R0 ;  /* 0x0000001fff037819 */ /* 0x000fe40000011600 */
[----:B--2---:R-:W-:Y:S02]  /*00c0*/  SHF.R.U32.HI R53, RZ, 0x1, R49 ;  /* 0x00000001ff357819 */ /* 0x004fe40000011631 */
[----:B------:R-:W-:Y:S02]  /*00d0*/  LEA.HI.SX32 R0, R0, R3, 0x1a ;  /* 0x0000000300007211 */ /* 0x000fe400078fd2ff */
[----:B------:R-:W-:-:S03]  /*00e0*/  SGXT.U32 R53, R53, 0x6 ;  /* 0x000000063535781a */ /* 0x000fc60000000000 */
[C---:B------:R-:W-:Y:S02]  /*00f0*/  IMAD R2, R0.reuse, R5, 0x41 ;  /* 0x0000004100027424 */ /* 0x040fe400078e0205 */
[----:B------:R-:W-:-:S03]  /*0100*/  IMAD R7, R0, -0x180, R9 ;  /* 0xfffffe8000077824 */ /* 0x000fc600078e0209 */
[----:B------:R-:W-:-:S04]  /*0110*/  IMNMX R4, R2, 0x8, PT ;  /* 0x0000000802047817 */ /* 0x000fc80003800200 */
[-C--:B------:R-:W-:Y:S02]  /*0120*/  IABS R11, R4.reuse ;  /* 0x00000004000b7213 */ /* 0x080fe40000000000 */
[----:B------:R-:W-:Y:S02]  /*0130*/  IABS R10, R4 ;  /* 0x00000004000a7213 */ /* 0x000fe40000000000 */
[----:B------:R-:W1:Y:S08]  /*0140*/  I2F.RP R5, R11 ;  /* 0x0000000b00057306 */ /* 0x000e700000209400 */
[----:B-1----:R-:W1:Y:S02]  /*0150*/  MUFU.RCP R5, R5 ;  /* 0x0000000500057308 */ /* 0x002e640000001000 */
[----:B-1----:R-:W-:-:S06]  /*0160*/  IADD3 R2, R5, 0xffffffe, RZ ;  /* 0x0ffffffe05027810 */ /* 0x002fcc0007ffe0ff */
[----:B------:R1:W2:Y:S02]  /*0170*/  F2I.FTZ.U32.TRUNC.NTZ R3, R2 ;  /* 0x0000000200037305 */ /* 0x0002a4000021f000 */
[----:B-1----:R-:W-:Y:S02]  /*0180*/  IMAD.MOV.U32 R2, RZ, RZ, RZ ;  /* 0x000000ffff027224 */ /* 0x002fe400078e00ff */
[----:B--2---:R-:W-:-:S04]  /*0190*/  IMAD.MOV R6, RZ, RZ, -R3 ;  /* 0x000000ffff067224 */ /* 0x004fc800078e0a03 */
[----:B------:R-:W-:Y:S02]  /*01a0*/  IMAD R13, R6, R11, RZ ;  /* 0x0000000b060d7224 */ /* 0x000fe400078e02ff */
[----:B------:R-:W-:Y:S01]  /*01b0*/  IMAD.MOV.U32 R6, RZ, RZ, R8 ;  /* 0x000000ffff067224 */ /* 0x000fe200078e0008 */
[----:B------:R-:W-:Y:S01]  /*01c0*/  IABS R8, R7 ;  /* 0x0000000700087213 */ /* 0x000fe20000000000 */
[----:B------:R-:W-:Y:S01]  /*01d0*/  IMAD.HI.U32 R3, R3, R13, R2 ;  /* 0x0000000d03037227 */ /* 0x000fe200078e0002 */
[----:B------:R-:W-:-:S03]  /*01e0*/  LOP3.LUT R7, R7, R4, RZ, 0x3c, !PT ;  /* 0x0000000407077212 */ /* 0x000fc600078e3cff */
[----:B------:R-:W-:Y:S01]  /*01f0*/  IMAD.MOV R13, RZ, RZ, -R10 ;  /* 0x000000ffff0d7224 */ /* 0x000fe200078e0a0a */
[----:B------:R-:W-:Y:S01]  /*0200*/  ISETP.GE.AND P4, PT, R7, RZ, PT ;  /* 0x000000ff0700720c */ /* 0x000fe20003f86270 */
[----:B------:R-:W-:-:S04]  /*0210*/  IMAD.HI.U32 R2, R3, R6, RZ ;  /* 0x0000000603027227 */ /* 0x000fc800078e00ff */
[----:B------:R-:W-:-:S04]  /*0220*/  IMAD.HI.U32 R5, R3, R8, RZ ;  /* 0x0000000803057227 */ /* 0x000fc800078e00ff */
[-C--:B------:R-:W-:Y:S02]  /*0230*/  IMAD R2, R2, R13.reuse, R6 ;  /* 0x0000000d02027224 */ /* 0x080fe400078e0206 */
[----:B------:R-:W-:Y:S02]  /*0240*/  IMAD R3, R5, R13, R8 ;  /* 0x0000000d05037224 */ /* 0x000fe400078e0208 */
[----:B------:R-:W-:Y:S01]  /*0250*/  IMAD.SHL.U32 R8, R49, 0x10, RZ ;  /* 0x0000001031087824 */ /* 0x000fe200078e00ff */
[C---:B------:R-:W-:Y:S02]  /*0260*/  ISETP.GT.U32.AND P0, PT, R11.reuse, R2, PT ;  /* 0x000000020b00720c */ /* 0x040fe40003f04070 */
[----:B------:R-:W-:-:S11]  /*0270*/  ISETP.GT.U32.AND P3, PT, R11, R3, PT ;  /* 0x000000030b00720c */ /* 0x000fd60003f64070 */
[--C-:B------:R-:W-:Y:S02]  /*0280*/  @!P0 IMAD.IADD R2, R2, 0x1, -R11.reuse ;  /* 0x0000000102028824 */ /* 0x100fe400078e0a0b */
[----:B------:R-:W-:Y:S01]  /*0290*/  @!P3 IMAD.IADD R3, R3, 0x1, -R11 ;  /* 0x000000010303b824 */ /* 0x000fe200078e0a0b */
[----:B------:R-:W-:Y:S02]  /*02a0*/  @!P3 IADD3 R5, R5, 0x1, RZ ;  /* 0x000000010505b810 */ /* 0x000fe40007ffe0ff */
[----:B------:R-:W-:Y:S02]  /*02b0*/  ISETP.GT.U32.AND P1, PT, R11, R2, PT ;  /* 0x000000020b00720c */ /* 0x000fe40003f24070 */
[----:B------:R-:W-:Y:S02]  /*02c0*/  ISETP.GE.U32.AND P0, PT, R3, R11, PT ;  /* 0x0000000b0300720c */ /* 0x000fe40003f06070 */
[----:B------:R-:W-:-:S09]  /*02d0*/  LOP3.LUT R3, RZ, R4, RZ, 0x33, !PT ;  /* 0x00000004ff037212 */ /* 0x000fd200078e33ff */
[----:B------:R-:W-:Y:S02]  /*02e0*/  @!P1 IMAD.IADD R2, R2, 0x1, -R11 ;  /* 0x0000000102029824 */ /* 0x000fe400078e0a0b */
[----:B------:R-:W-:Y:S02]  /*02f0*/  @P0 IADD3 R5, R5, 0x1, RZ ;  /* 0x0000000105050810 */ /* 0x000fe40007ffe0ff */
[----:B------:R-:W-:Y:S01]  /*0300*/  @!P2 IMAD.MOV R2, RZ, RZ, -R2 ;  /* 0x000000ffff02a224 */ /* 0x000fe200078e0a02 */
[----:B------:R-:W-:Y:S02]  /*0310*/  ISETP.NE.AND P0, PT, R4, RZ, PT ;  /* 0x000000ff0400720c */ /* 0x000fe40003f05270 */
[----:B------:R-:W-:Y:S02]  /*0320*/  IMAD.MOV.U32 R4, RZ, RZ, R5 ;  /* 0x000000ffff047224 */ /* 0x000fe400078e0005 */
[----:B------:R-:W-:Y:S02]  /*0330*/  SEL R5, R3, R2, !P0 ;  /* 0x0000000203057207 */ /* 0x000fe40004000000 */
[----:B------:R-:W-:-:S03]  /*0340*/  @!P4 IMAD.MOV R4, RZ, RZ, -R4 ;  /* 0x000000ffff04c224 */ /* 0x000fc600078e0a04 */
[----:B------:R-:W-:Y:S02]  /*0350*/  IMAD R5, R0, 0x8, R5 ;  /* 0x0000000800057824 */ /* 0x000fe400078e0205 */
[----:B------:R-:W-:Y:S02]  /*0360*/  SEL R3, R3, R4, !P0 ;  /* 0x0000000403037207 */ /* 0x000fe40004000000 */
[----:B------:R-:W-:-:S03]  /*0370*/  IMAD.SHL.U32 R48, R5, 0x40, RZ ;  /* 0x0000004005307824 */ /* 0x000fc600078e00ff */
[----:B------:R-:W-:Y:S02]  /*0380*/  IMAD.SHL.U32 R0, R3, 0x40, RZ ;  /* 0x0000004003007824 */ /* 0x000fe400078e00ff */
[----:B------:R-:W-:-:S03]  /*0390*/  LOP3.LUT R2, R48, R53, RZ, 0xfc, !PT ;  /* 0x0000003530027212 */ /* 0x000fc600078efcff */
[----:B------:R-:W-:Y:S02]  /*03a0*/  LOP3.LUT R3, R0, R53, RZ, 0xfc, !PT ;  /* 0x0000003500037212 */ /* 0x000fe400078efcff */
[----:B------:R-:W-:-:S04]  /*03b0*/  IMAD.HI R4, R2, 0x7f807f81, RZ ;  /* 0x7f807f8102047827 */ /* 0x000fc800078e02ff */
[----:B------:R-:W-:Y:S01]  /*03c0*/  IMAD.HI R6, R3, 0x2aaaaaab, RZ ;  /* 0x2aaaaaab03067827 */ /* 0x000fe200078e02ff */
[----:B------:R-:W-:-:S04]  /*03d0*/  SHF.R.U32.HI R5, RZ, 0x1f, R4 ;  /* 0x0000001fff057819 */ /* 0x000fc80000011604 */
[----:B------:R-:W-:Y:S02]  /*03e0*/  LEA.HI.SX32 R5, R4, R5, 0x15 ;  /* 0x0000000504057211 */ /* 0x000fe400078faaff */
[----:B------:R-:W-:Y:S02]  /*03f0*/  SHF.R.U32.HI R7, RZ, 0x1f, R6 ;  /* 0x0000001fff077819 */ /* 0x000fe40000011606 */
[----:B------:R-:W-:Y:S01]  /*0400*/  LOP3.LUT R4, R8, 0x10, RZ, 0xc0, !PT ;  /* 0x0000001008047812 */ /* 0x000fe200078ec0ff */
[----:B------:R-:W-:Y:S01]  /*0410*/  IMAD R5, R5, -0x1010, R2 ;  /* 0xffffeff005057824 */ /* 0x000fe200078e0202 */
[----:B------:R-:W-:Y:S02]  /*0420*/  LEA.HI R6, R6, R7, RZ, 0x17 ;  /* 0x0000000706067211 */ /* 0x000fe400078fb8ff */
[----:B------:R-:W-:Y:S01]  /*0430*/  LOP3.LUT R2, R49, 0x8, RZ, 0xc0, !PT ;  /* 0x0000000831027812 */ /* 0x000fe200078ec0ff */
[----:B------:R-:W-:Y:S02]  /*0440*/  IMAD R5, R5, 0xc00, R4 ;  /* 0x00000c0005057824 */ /* 0x000fe400078e0204 */
[----:B------:R-:W-:-:S02]  /*0450*/  IMAD R6, R6, -0xc00, R3 ;  /* 0xfffff40006067824 */ /* 0x000fc400078e0203 */
[----:B------:R-:W-:Y:S01]  /*0460*/  IMAD.SHL.U32 R3, R2, 0x2, RZ ;  /* 0x0000000202037824 */ /* 0x000fe200078e00ff */
[----:B------:R-:W-:Y:S01]  /*0470*/  IADD3 R56, P0, R5, c[0x0][0x160], RZ ;  /* 0x0000580005387a10 */ /* 0x000fe20007f1e0ff */
[----:B------:R-:W-:Y:S01]  /*0480*/  IMAD R6, R6, 0xc00, R4 ;  /* 0x00000c0006067824 */ /* 0x000fe200078e0204 */
[----:B------:R-:W-:Y:S01]  /*0490*/  LOP3.LUT R2, R2, 0x7, R49, 0xf8, !PT ;  /* 0x0000000702027812 */ /* 0x000fe200078ef831 */
[----:B------:R-:W-:Y:S01]  /*04a0*/  IMAD.SHL.U32 R4, R49, 0x4, RZ ;  /* 0x0000000431047824 */ /* 0x000fe200078e00ff */
[----:B------:R-:W-:Y:S02]  /*04b0*/  LOP3.LUT R8, R3, 0x10, R8, 0x78, !PT ;  /* 0x0000001003087812 */ /* 0x000fe400078e7808 */
[C---:B------:R-:W-:Y:S02]  /*04c0*/  IADD3 R54, P1, R6.reuse, c[0x0][0x168], RZ ;  /* 0x00005a0006367a10 */ /* 0x040fe40007f3e0ff */
[----:B------:R-:W-:Y:S01]  /*04d0*/  LEA.HI.X.SX32 R57, R5, c[0x0][0x164], 0x1, P0 ;  /* 0x0000590005397a11 */ /* 0x000fe200000f0eff */
[----:B------:R-:W-:Y:S01]  /*04e0*/  IMAD R53, R53, 0x20, R8 ;  /* 0x0000002035357824 */ /* 0x000fe200078e0208 */
[----:B------:R-:W-:-:S02]  /*04f0*/  LEA.HI.X.SX32 R55, R6, c[0x0][0x16c], 0x1, P1 ;  /* 0x00005b0006377a11 */ /* 0x000fc400008f0eff */
[----:B------:R-:W-:Y:S02]  /*0500*/  SHF.R.U32.HI R5, RZ, 0x2, R49 ;  /* 0x00000002ff057819 */ /* 0x000fe40000011631 */
[----:B------:R1:W-:Y:S01]  /*0510*/  LDGSTS.E.BYPASS.128 [R53], [R56.64] ;  /* 0x0000000038357fae */ /* 0x0003e2000b901c48 */
[----:B------:R-:W-:Y:S02]  /*0520*/  LOP3.LUT R50, R3, 0x10, R4, 0x78, !PT ;  /* 0x0000001003327812 */ /* 0x000fe400078e7804 */
[C---:B------:R-:W-:Y:S01]  /*0530*/  LOP3.LUT R6, R5.reuse, 0x10, RZ, 0xc0, !PT ;  /* 0x0000001005067812 */ /* 0x040fe200078ec0ff */
[----:B------:R-:W0:Y:S01]  /*0540*/  LDGDEPBAR ;  /* 0x00000000000079af */ /* 0x000e220000000000 */
[----:B------:R-:W-:Y:S02]  /*0550*/  LOP3.LUT R8, R5, 0x8, RZ, 0xc0, !PT ;  /* 0x0000000805087812 */ /* 0x000fe400078ec0ff */
[----:B------:R-:W-:Y:S01]  /*0560*/  LOP3.LUT R51, R2, 0x10, R5, 0xf8, !PT ;  /* 0x0000001002337812 */ /* 0x000fe200078ef805 */
[----:B------:R1:W-:Y:S01]  /*0570*/  LDGSTS.E.BYPASS.128 [R53+0x800], [R54.64] ;  /* 0x0080000036357fae */ /* 0x0003e2000b901c48 */
[----:B------:R-:W-:-:S02]  /*0580*/  LOP3.LUT R4, R4, 0x10, R49, 0x48, !PT ;  /* 0x0000001004047812 */ /* 0x000fc400078e4831 */
[--C-:B------:R-:W-:Y:S01]  /*0590*/  LOP3.LUT R3, R6, 0xf, R49.reuse, 0xf8, !PT ;  /* 0x0000000f06037812 */ /* 0x100fe200078ef831 */
[----:B------:R-:W0:Y:S01]  /*05a0*/  LDGDEPBAR ;  /* 0x00000000000079af */ /* 0x000e220000000000 */
[----:B------:R-:W-:Y:S01]  /*05b0*/  LOP3.LUT R5, R8, 0x7, R49, 0xf8, !PT ;  /* 0x0000000708057812 */ /* 0x000fe200078ef831 */
[--C-:B------:R-:W-:Y:S02]  /*05c0*/  IMAD R51, R51, 0x20, R4.reuse ;  /* 0x0000002033337824 */ /* 0x100fe400078e0204 */
[----:B------:R-:W-:Y:S02]  /*05d0*/  IMAD R52, R3, 0x20, R4 ;  /* 0x0000002003347824 */ /* 0x000fe400078e0204 */
[----:B------:R-:W-:Y:S01]  /*05e0*/  IMAD R50, R5, 0x20, R50 ;  /* 0x0000002005327824 */ /* 0x000fe200078e0232 */
[----:B------:R-:W-:-:S04]  /*05f0*/  DEPBAR.LE SB0, 0x0 ;  /* 0x000080000000791a */ /* 0x000fc80000000000 */
[----:B------:R-:W-:Y:S06]  /*0600*/  BAR.SYNC.DEFER_BLOCKING 0x0 ;  /* 0x0000000000007b1d */ /* 0x000fec0000010000 */
[----:B------:R-:W-:Y:S04]  /*0610*/  LDSM.16.M88.2 R4, [R50+0x800] ;  /* 0x000800003204783b */ /* 0x000fe80000000100 */
[----:B------:R-:W2:Y:S04]  /*0620*/  LDSM.16.M88.4 R36, [R52] ;  /* 0x000000003424783b */ /* 0x000ea80000000200 */
[----:B------:R-:W3:Y:S04]  /*0630*/  LDSM.16.M88.2 R32, [R50+0xa00] ;  /* 0x000a00003220783b */ /* 0x000ee80000000100 */
[----:B------:R-:W4:Y:S04]  /*0640*/  LDSM.16.M88.2 R28, [R50+0xc00] ;  /* 0x000c0000321c783b */ /* 0x000f280000000100 */
[----:B------:R-:W1:Y:S04]  /*0650*/  LDSM.16.M88.4 R24, [R51+0x400] ;  /* 0x000400003318783b */ /* 0x000e680000000200 */
[----:B------:R-:W1:Y:S04]  /*0660*/  LDSM.16.M88.2 R2, [R50+0xe00] ;  /* 0x000e00003202783b */ /* 0x000e680000000100 */
[----:B------:R-:W-:Y:S01]  /*0670*/  BAR.SYNC.DEFER_BLOCKING 0x0 ;  /* 0x0000000000007b1d */ /* 0x000fe20000010000 */
[C---:B--2---:R-:W-:Y:S05]  /*0680*/  IMMA.16832.S8.S8.SAT R12, R36.reuse.ROW, R4.COL, RZ ;  /* 0x00000004240c7237 */ /* 0x044fea0000445cff */
[----:B------:R-:W-:Y:S01]  /*0690*/  @!PT LDS RZ, [RZ] ;  /* 0x00000000fffff984 */ /* 0x000fe20000000800 */
[----:B------:R-:W-:Y:S01]  /*06a0*/  @!PT LDS RZ, [RZ] ;  /* 0x00000000fffff984 */ /* 0x000fe20000000800 */
[----:B------:R-:W-:Y:S01]  /*06b0*/  @!PT LDS RZ, [RZ] ;  /* 0x00000000fffff984 */ /* 0x000fe20000000800 */
[----:B------:R2:W-:Y:S04]  /*06c0*/  LDGSTS.E.BYPASS.128 [R53], [R56.64+0x20] ;  /* 0x0000002038357fae */ /* 0x0005e8000b901c48 */
[----:B------:R-:W0:Y:S01]  /*06d0*/  LDGDEPBAR ;  /* 0x00000000000079af */ /* 0x000e220000000000 */
[C---:B---3--:R-:W-:Y:S03]  /*06e0*/  IMMA.16832.S8.S8.SAT R8, R36.reuse.ROW, R32.COL, RZ ;  /* 0x0000002024087237 */ /* 0x048fe60000445cff */
[----:B------:R2:W-:Y:S04]  /*06f0*/  LDGSTS.E.BYPASS.128 [R53+0x800], [R54.64+0x20] ;  /* 0x0080002036357fae */ /* 0x0005e8000b901c48 */
[----:B------:R-:W0:Y:S01]  /*0700*/  LDGDEPBAR ;  /* 0x00000000000079af */ /* 0x000e220000000000 */
[----:B----4-:R-:W-:Y:S08]  /*0710*/  IMMA.16832.S8.S8.SAT R16, R36.ROW, R28.COL, RZ ;  /* 0x0000001c24107237 */ /* 0x010ff00000445cff */
[C---:B-1----:R-:W-:Y:S08]  /*0720*/  IMMA.16832.S8.S8.SAT R4, R24.reuse.ROW, R4.COL, RZ ;  /* 0x0000000418047237 */ /* 0x042ff00000445cff */
[C---:B------:R-:W-:Y:S08]  /*0730*/  IMMA.16832.S8.S8.SAT R32, R24.reuse.ROW, R32.COL, RZ ;  /* 0x0000002018207237 */ /* 0x040ff00000445cff */
[----:B------:R-:W-:Y:S08]  /*0740*/  IMMA.16832.S8.S8.SAT R28, R24.ROW, R28.COL, RZ ;  /* 0x0000001c181c7237 */ /* 0x000ff00000445cff */
[-C--:B------:R-:W-:Y:S08]  /*0750*/  IMMA.16832.S8.S8.SAT R36, R36.ROW, R2.reuse.COL, RZ ;  /* 0x0000000224247237 */ /* 0x080ff00000445cff */
[----:B--2---:R-:W-:Y:S08]  /*0760*/  IMMA.16832.S8.S8.SAT R24, R24.ROW, R2.COL, RZ ;  /* 0x0000000218187237 */ /* 0x004ff00000445cff */
.L_x_0:
[----:B------:R-:W-:-:S04]  /*0770*/  DEPBAR.LE SB0, 0x0 ;  /* 0x000080000000791a */ /* 0x000fc80000000000 */
[----:B------:R-:W-:Y:S02]  /*0780*/  UIADD3 UR6, UR4, 0x1, URZ ;  /* 0x0000000104067890 */ /* 0x000fe4000fffe03f */
[----:B------:R-:W-:-:S04]  /*0790*/  UISETP.GT.U32.AND UP0, UPT, UR4, 0x7ffffffe, UPT ;  /* 0x7ffffffe0400788c */ /* 0x000fc8000bf04070 */
[----:B------:R-:W-:Y:S02]  /*07a0*/  USEL UR6, UR6, URZ, UP0 ;  /* 0x0000003f06067287 */ /* 0x000fe40008000000 */
[----:B------:R-:W-:Y:S02]  /*07b0*/  UISETP.NE.U32.AND UP0, UPT, UR10, 0xc00, UPT ;  /* 0x00000c000a00788c */ /* 0x000fe4000bf05070 */
[----:B------:R-:W-:Y:S02]  /*07c0*/  UIADD3 UR4, UR6, 0x1, URZ ;  /* 0x0000000106047890 */ /* 0x000fe4000fffe03f */
[----:B------:R-:W-:Y:S01]  /*07d0*/  IMAD.U32 R3, RZ, RZ, UR6 ;  /* 0x00000006ff037e24 */ /* 0x000fe2000f8e00ff */
[----:B------:R-:W-:Y:S01]  /*07e0*/  UISETP.NE.AND.EX UP0, UPT, UR5, URZ, UPT, UP0 ;  /* 0x0000003f0500728c */ /* 0x000fe2000bf05300 */
[----:B------:R-:W-:Y:S02]  /*07f0*/  IMAD.U32 R20, RZ, RZ, UR6 ;  /* 0x00000006ff147e24 */ /* 0x000fe4000f8e00ff */
[----:B------:R-:W-:-:S02]  /*0800*/  IMAD.U32 R21, RZ, RZ, UR6 ;  /* 0x00000006ff157e24 */ /* 0x000fc4000f8e00ff */
[----:B-1----:R-:W-:Y:S01]  /*0810*/  IMAD R40, R3, 0x800, R52 ;  /* 0x0000080003287824 */ /* 0x002fe200078e0234 */
[----:B------:R-:W-:Y:S01]  /*0820*/  BAR.SYNC.DEFER_BLOCKING 0x0 ;  /* 0x0000000000007b1d */ /* 0x000fe20000010000 */
[----:B------:R-:W-:Y:S01]  /*0830*/  IMAD R20, R20, 0x800, R51 ;  /* 0x0000080014147824 */ /* 0x000fe200078e0233 */
[----:B------:R-:W-:Y:S01]  /*0840*/  PLOP3.LUT P1, PT, PT, PT, UP0, 0x80, 0x0 ;  /* 0x000000000000781c */ /* 0x000fe20003f2f008 */
[----:B------:R-:W-:Y:S01]  /*0850*/  IMAD R58, R21, 0x800, R50 ;  /* 0x00000800153a7824 */ /* 0x000fe200078e0232 */
[----:B------:R-:W-:-:S04]  /*0860*/  UISETP.GT.U32.AND UP0, UPT, UR6, 0x7ffffffe, UPT ;  /* 0x7ffffffe0600788c */ /* 0x000fc8000bf04070 */
[----:B------:R-:W-:Y:S02]  /*0870*/  USEL UR4, UR4, URZ, UP0 ;  /* 0x0000003f04047287 */ /* 0x000fe40008000000 */
[----:B------:R-:W-:-:S04]  /*0880*/  UIADD3 UR6, UP0, UR10, 0x20, URZ ;  /* 0x000000200a067890 */ /* 0x000fc8000ff1e03f */
[----:B------:R-:W-:Y:S02]  /*0890*/  UIADD3.X UR7, URZ, UR5, URZ, UP0, !UPT ;  /* 0x000000053f077290 */ /* 0x000fe400087fe43f */
[----:B------:R-:W-:-:S04]  /*08a0*/  UISETP.NE.U32.AND UP0, UPT, UR6, 0xc00, UPT ;  /* 0x00000c000600788c */ /* 0x000fc8000bf05070 */
[----:B------:R-:W-:Y:S01]  /*08b0*/  UISETP.NE.AND.EX UP0, UPT, UR7, URZ, UPT, UP0 ;  /* 0x0000003f0700728c */ /* 0x000fe2000bf05300 */
[----:B------:R-:W-:Y:S04]  /*08c0*/  LDSM.16.M88.2 R2, [R58+0x800] ;  /* 0x000800003a02783b */ /* 0x000fe80000000100 */
[----:B------:R-:W1:Y:S04]  /*08d0*/  LDSM.16.M88.4 R40, [R40] ;  /* 0x000000002828783b */ /* 0x000e680000000200 */
[----:B------:R-:W2:Y:S04]  /*08e0*/  LDSM.16.M88.4 R20, [R20+0x400] ;  /* 0x000400001414783b */ /* 0x000ea80000000200 */
[----:B------:R-:W3:Y:S04]  /*08f0*/  LDSM.16.M88.2 R46, [R58+0xa00] ;  /* 0x000a00003a2e783b */ /* 0x000ee80000000100 */
[----:B------:R-:W4:Y:S01]  /*0900*/  LDSM.16.M88.2 R44, [R58+0xc00] ;  /* 0x000c00003a2c783b */ /* 0x000f220000000100 */
[-C--:B-1----:R-:W-:Y:S08]  /*0910*/  IMMA.16832.S8.S8.SAT R12, R40.ROW, R2.reuse.COL, R12 ;  /* 0x00000002280c7237 */ /* 0x082ff00000445c0c */
[----:B--2---:R-:W-:Y:S01]  /*0920*/  IMMA.16832.S8.S8.SAT R4, R20.ROW, R2.COL, R4 ;  /* 0x0000000214047237 */ /* 0x004fe20000445c04 */
[----:B------:R1:W2:Y:S07]  /*0930*/  LDSM.16.M88.2 R2, [R58+0xe00] ;  /* 0x000e00003a02783b */ /* 0x0002ae0000000100 */
[C---:B---3--:R-:W-:Y:S08]  /*0940*/  IMMA.16832.S8.S8.SAT R8, R40.reuse.ROW, R46.COL, R8 ;  /* 0x0000002e28087237 */ /* 0x048ff00000445c08 */
[-C--:B----4-:R-:W-:Y:S08]  /*0950*/  IMMA.16832.S8.S8.SAT R16, R40.ROW, R44.reuse.COL, R16 ;  /* 0x0000002c28107237 */ /* 0x090ff00000445c10 */
[C---:B------:R-:W-:Y:S07]  /*0960*/  IMMA.16832.S8.S8.SAT R28, R20.reuse.ROW, R44.COL, R28 ;  /* 0x0000002c141c7237 */ /* 0x040fee0000445c1c */
[----:B------:R-:W-:Y:S01]  /*0970*/  IMAD.U32 R45, RZ, RZ, UR4 ;  /* 0x00000004ff2d7e24 */ /* 0x000fe2000f8e00ff */
[----:B------:R-:W-:Y:S03]  /*0980*/  IMMA.16832.S8.S8.SAT R32, R20.ROW, R46.COL, R32 ;  /* 0x0000002e14207237 */ /* 0x000fe60000445c20 */
[----:B-1----:R-:W-:Y:S01]  /*0990*/  IMAD R58, R45, 0x800, R50 ;  /* 0x000008002d3a7824 */ /* 0x002fe200078e0232 */
[----:B------:R-:W-:Y:S04]  /*09a0*/  BAR.SYNC.DEFER_BLOCKING 0x0 ;  /* 0x0000000000007b1d */ /* 0x000fe80000010000 */
[-C--:B--2---:R-:W-:Y:S07]  /*09b0*/  IMMA.16832.S8.S8.SAT R36, R40.ROW, R2.reuse.COL, R36 ;  /* 0x0000000228247237 */ /* 0x084fee0000445c24 */
[----:B------:R-:W-:Y:S01]  /*09c0*/  IADD3 R42, P0, R56, UR10, RZ ;  /* 0x0000000a382a7c10 */ /* 0x000fe2000ff1e0ff */
[----:B------:R-:W-:Y:S03]  /*09d0*/  IMMA.16832.S8.S8.SAT R20, R20.ROW, R2.COL, R24 ;  /* 0x0000000214147237 */ /* 0x000fe60000445c18 */
[----:B------:R-:W-:-:S02]  /*09e0*/  IADD3.X R43, R57, UR5, RZ, P0, !PT ;  /* 0x00000005392b7c10 */ /* 0x000fc400087fe4ff */
[----:B------:R-:W-:-:S04]  /*09f0*/  IADD3 R40, P0, R54, UR10, RZ ;  /* 0x0000000a36287c10 */ /* 0x000fc8000ff1e0ff */
[----:B------:R-:W-:Y:S01]  /*0a00*/  IADD3.X R41, R55, UR5, RZ, P0, !PT ;  /* 0x0000000537297c10 */ /* 0x000fe200087fe4ff */
[----:B------:R-:W-:Y:S01]  /*0a10*/  @!PT LDS RZ, [RZ] ;  /* 0x00000000fffff984 */ /* 0x000fe20000000800 */
[----:B------:R-:W-:Y:S01]  /*0a20*/  @!PT LDS RZ, [RZ] ;  /* 0x00000000fffff984 */ /* 0x000fe20000000800 */
[----:B------:R-:W-:Y:S01]  /*0a30*/  @!PT LDS RZ, [RZ] ;  /* 0x00000000fffff984 */ /* 0x000fe20000000800 */
[----:B------:R1:W-:Y:S04]  /*0a40*/  LDGSTS.E.BYPASS.128 [R53], [R42.64], P1 ;  /* 0x000000002a357fae */ /* 0x0003e80008901c48 */
[----:B------:R-:W0:Y:S04]  /*0a50*/  LDGDEPBAR ;  /* 0x00000000000079af */ /* 0x000e280000000000 */
[----:B------:R2:W-:Y:S01]  /*0a60*/  LDGSTS.E.BYPASS.128 [R53+0x800], [R40.64], P1 ;  /* 0x0080000028357fae */ /* 0x0005e20008901c48 */
[----:B------:R-:W-:Y:S01]  /*0a70*/  PLOP3.LUT P1, PT, PT, PT, UP0, 0x80, 0x0 ;  /* 0x000000000000781c */ /* 0x000fe20003f2f008 */
[----:B------:R-:W-:-:S02]  /*0a80*/  UISETP.GT.U32.AND UP0, UPT, UR4, 0x7ffffffe, UPT ;  /* 0x7ffffffe0400788c */ /* 0x000fc4000bf04070 */
[----:B------:R-:W0:Y:S01]  /*0a90*/  LDGDEPBAR ;  /* 0x00000000000079af */ /* 0x000e220000000000 */
[----:B-1----:R-:W-:Y:S02]  /*0aa0*/  IMAD.U32 R43, RZ, RZ, UR4 ;  /* 0x00000004ff2b7e24 */ /* 0x002fe4000f8e00ff */
[----:B------:R-:W-:-:S04]  /*0ab0*/  IMAD.U32 R42, RZ, RZ, UR4 ;  /* 0x00000004ff2a7e24 */ /* 0x000fc8000f8e00ff */
[----:B------:R-:W-:Y:S02]  /*0ac0*/  IMAD R24, R42, 0x800, R51 ;  /* 0x000008002a187824 */ /* 0x000fe400078e0233 */
[----:B--2---:R-:W-:Y:S01]  /*0ad0*/  IMAD R40, R43, 0x800, R52 ;  /* 0x000008002b287824 */ /* 0x004fe200078e0234 */
[----:B------:R-:W-:-:S04]  /*0ae0*/  DEPBAR.LE SB0, 0x0 ;  /* 0x000080000000791a */ /* 0x000fc80000000000 */
[----:B------:R-:W-:Y:S06]  /*0af0*/  BAR.SYNC.DEFER_BLOCKING 0x0 ;  /* 0x0000000000007b1d */ /* 0x000fec0000010000 */
[----:B------:R-:W-:Y:S04]  /*0b00*/  LDSM.16.M88.2 R2, [R58+0x800] ;  /* 0x000800003a02783b */ /* 0x000fe80000000100 */
[----:B------:R-:W1:Y:S04]  /*0b10*/  LDSM.16.M88.4 R40, [R40] ;  /* 0x000000002828783b */ /* 0x000e680000000200 */
[----:B------:R-:W2:Y:S04]  /*0b20*/  LDSM.16.M88.4 R24, [R24+0x400] ;  /* 0x000400001818783b */ /* 0x000ea80000000200 */
[----:B------:R-:W3:Y:S04]  /*0b30*/  LDSM.16.M88.2 R46, [R58+0xa00] ;  /* 0x000a00003a2e783b */ /* 0x000ee80000000100 */
[----:B------:R-:W4:Y:S01]  /*0b40*/  LDSM.16.M88.2 R44, [R58+0xc00] ;  /* 0x000c00003a2c783b */ /* 0x000f220000000100 */
[-C--:B-1----:R-:W-:Y:S08]  /*0b50*/  IMMA.16832.S8.S8.SAT R12, R40.ROW, R2.reuse.COL, R12 ;  /* 0x00000002280c7237 */ /* 0x082ff00000445c0c */
[----:B--2---:R-:W-:Y:S01]  /*0b60*/  IMMA.16832.S8.S8.SAT R4, R24.ROW, R2.COL, R4 ;  /* 0x0000000218047237 */ /* 0x004fe20000445c04 */
[----:B------:R-:W1:Y:S07]  /*0b70*/  LDSM.16.M88.2 R2, [R58+0xe00] ;  /* 0x000e00003a02783b */ /* 0x000e6e0000000100 */
[C---:B---3--:R-:W-:Y:S08]  /*0b80*/  IMMA.16832.S8.S8.SAT R8, R40.reuse.ROW, R46.COL, R8 ;  /* 0x0000002e28087237 */ /* 0x048ff00000445c08 */
[-C--:B----4-:R-:W-:Y:S08]  /*0b90*/  IMMA.16832.S8.S8.SAT R16, R40.ROW, R44.reuse.COL, R16 ;  /* 0x0000002c28107237 */ /* 0x090ff00000445c10 */
[C---:B------:R-:W-:Y:S08]  /*0ba0*/  IMMA.16832.S8.S8.SAT R28, R24.reuse.ROW, R44.COL, R28 ;  /* 0x0000002c181c7237 */ /* 0x040ff00000445c1c */
[----:B------:R-:W-:Y:S08]  /*0bb0*/  IMMA.16832.S8.S8.SAT R32, R24.ROW, R46.COL, R32 ;  /* 0x0000002e18207237 */ /* 0x000ff00000445c20 */
[-C--:B-1----:R-:W-:Y:S01]  /*0bc0*/  IMMA.16832.S8.S8.SAT R36, R40.ROW, R2.reuse.COL, R36 ;  /* 0x0000000228247237 */ /* 0x082fe20000445c24 */
[----:B------:R-:W-:Y:S06]  /*0bd0*/  BAR.SYNC.DEFER_BLOCKING 0x0 ;  /* 0x0000000000007b1d */ /* 0x000fec0000010000 */
[----:B------:R-:W-:Y:S01]  /*0be0*/  IADD3 R42, P0, R56, UR6, RZ ;  /* 0x00000006382a7c10 */ /* 0x000fe2000ff1e0ff */
[----:B------:R-:W-:Y:S03]  /*0bf0*/  IMMA.16832.S8.S8.SAT R20, R24.ROW, R2.COL, R20 ;  /* 0x0000000218147237 */ /* 0x000fe60000445c14 */
[----:B------:R-:W-:-:S02]  /*0c00*/  IADD3.X R43, R57, UR7, RZ, P0, !PT ;  /* 0x00000007392b7c10 */ /* 0x000fc400087fe4ff */
[----:B------:R-:W-:Y:S01]  /*0c10*/  IADD3 R40, P0, R54, UR6, RZ ;  /* 0x0000000636287c10 */ /* 0x000fe2000ff1e0ff */
[----:B------:R-:W-:-:S03]  /*0c20*/  UIADD3 UR6, UR4, 0x1, URZ ;  /* 0x0000000104067890 */ /* 0x000fc6000fffe03f */
[----:B------:R-:W-:Y:S01]  /*0c30*/  IADD3.X R41, R55, UR7, RZ, P0, !PT ;  /* 0x0000000737297c10 */ /* 0x000fe200087fe4ff */
[----:B------:R-:W-:Y:S02]  /*0c40*/  USEL UR6, UR6, URZ, UP0 ;  /* 0x0000003f06067287 */ /* 0x000fe40008000000 */
[----:B------:R-:W-:-:S04]  /*0c50*/  UIADD3 UR4, UP0, UR10, 0x40, URZ ;  /* 0x000000400a047890 */ /* 0x000fc8000ff1e03f */
[----:B------:R-:W-:Y:S01]  /*0c60*/  IMAD.U32 R45, RZ, RZ, UR6 ;  /* 0x00000006ff2d7e24 */ /* 0x000fe2000f8e00ff */
[----:B------:R-:W-:Y:S01]  /*0c70*/  @!PT LDS RZ, [RZ] ;  /* 0x00000000fffff984 */ /* 0x000fe20000000800 */
[----:B------:R-:W-:Y:S01]  /*0c80*/  @!PT LDS RZ, [RZ] ;  /* 0x00000000fffff984 */ /* 0x000fe20000000800 */
[----:B------:R-:W-:Y:S01]  /*0c90*/  @!PT LDS RZ, [RZ] ;  /* 0x00000000fffff984 */ /* 0x000fe20000000800 */
[----:B------:R1:W-:Y:S01]  /*0ca0*/  LDGSTS.E.BYPASS.128 [R53], [R42.64], P1 ;  /* 0x000000002a357fae */ /* 0x0003e20008901c48 */
[----:B------:R-:W-:Y:S02]  /*0cb0*/  UIADD3.X UR7, URZ, UR5, URZ, UP0, !UPT ;  /* 0x000000053f077290 */ /* 0x000fe400087fe43f */
[----:B------:R-:W-:Y:S01]  /*0cc0*/  IMAD R58, R45, 0x800, R50 ;  /* 0x000008002d3a7824 */ /* 0x000fe200078e0232 */
[----:B------:R-:W0:Y:S01]  /*0cd0*/  LDGDEPBAR ;  /* 0x00000000000079af */ /* 0x000e220000000000 */
[----:B------:R-:W-:-:S03]  /*0ce0*/  UISETP.NE.U32.AND UP0, UPT, UR4, 0xc00, UPT ;  /* 0x00000c000400788c */ /* 0x000fc6000bf05070 */
[----:B------:R2:W-:Y:S01]  /*0cf0*/  LDGSTS.E.BYPASS.128 [R53+0x800], [R40.64], P1 ;  /* 0x0080000028357fae */ /* 0x0005e20008901c48 */
[----:B------:R-:W-:-:S03]  /*0d00*/  UISETP.NE.AND.EX UP0, UPT, UR7, URZ, UPT, UP0 ;  /* 0x0000003f0700728c */ /* 0x000fc6000bf05300 */
[----:B------:R-:W0:Y:S01]  /*0d10*/  LDGDEPBAR ;  /* 0x00000000000079af */ /* 0x000e220000000000 */
[----:B-1----:R-:W-:Y:S02]  /*0d20*/  IMAD.U32 R43, RZ, RZ, UR6 ;  /* 0x00000006ff2b7e24 */ /* 0x002fe4000f8e00ff */
[----:B------:R-:W-:Y:S01]  /*0d30*/  IMAD.U32 R42, RZ, RZ, UR6 ;  /* 0x00000006ff2a7e24 */ /* 0x000fe2000f8e00ff */
[----:B------:R-:W-:Y:S01]  /*0d40*/  PLOP3.LUT P1, PT, PT, PT, UP0, 0x80, 0x0 ;  /* 0x000000000000781c */ /* 0x000fe20003f2f008 */
[----:B------:R-:W-:Y:S02]  /*0d50*/  UISETP.GT.U32.AND UP0, UPT, UR6, 0x7ffffffe, UPT ;  /* 0x7ffffffe0600788c */ /* 0x000fe4000bf04070 */
        /* <DEDUP_REMOVED lines=83> */
[----:B------:R-:W-:Y:S02]  /*1290*/  UIADD3 UR10, UP0, UR10, 0xa0, URZ ;  /* 0x000000a00a0a7890 */ /* 0x000fe4000ff1e03f */
[----:B------:R-:W-:Y:S02]  /*12a0*/  IMAD R24, R42, 0x800, R51 ;  /* 0x000008002a187824 */ /* 0x000fe400078e0233 */
[----:B--2---:R-:W-:Y:S01]  /*12b0*/  IMAD R40, R43, 0x800, R52 ;  /* 0x000008002b287824 */ /* 0x004fe200078e0234 */
[----:B------:R-:W-:-:S02]  /*12c0*/  UIADD3.X UR5, URZ, UR5, URZ, UP0, !UPT ;  /* 0x000000053f057290 */ /* 0x000fc400087fe43f */
[----:B------:R-:W-:-:S04]  /*12d0*/  UISETP.NE.U32.AND UP0, UPT, UR10, 0xc20, UPT ;  /* 0x00000c200a00788c */ /* 0x000fc8000bf05070 */
[----:B------:R-:W-:Y:S01]  /*12e0*/  UISETP.NE.AND.EX UP0, UPT, UR5, URZ, UPT, UP0 ;  /* 0x0000003f0500728c */ /* 0x000fe2000bf05300 */
        /* <DEDUP_REMOVED lines=11> */
[----:B----4-:R-:W-:Y:S08]  /*13a0*/  IMMA.16832.S8.S8.SAT R16, R40.ROW, R44.COL, R16 ;  /* 0x0000002c28107237 */ /* 0x010ff00000445c10 */
[C---:B------:R-:W-:Y:S08]  /*13b0*/  IMMA.16832.S8.S8.SAT R32, R24.reuse.ROW, R46.COL, R32 ;  /* 0x0000002e18207237 */ /* 0x040ff00000445c20 */
[----:B------:R-:W-:Y:S08]  /*13c0*/  IMMA.16832.S8.S8.SAT R28, R24.ROW, R44.COL, R28 ;  /* 0x0000002c181c7237 */ /* 0x000ff00000445c1c */
[-C--:B-1----:R-:W-:Y:S01]  /*13d0*/  IMMA.16832.S8.S8.SAT R36, R40.ROW, R2.reuse.COL, R36 ;  /* 0x0000000228247237 */ /* 0x082fe20000445c24 */
[----:B------:R-:W-:Y:S06]  /*13e0*/  BAR.SYNC.DEFER_BLOCKING 0x0 ;  /* 0x0000000000007b1d */ /* 0x000fec0000010000 */
[----:B------:R-:W-:Y:S01]  /*13f0*/  IADD3 R42, P0, R56, UR6, RZ ;  /* 0x00000006382a7c10 */ /* 0x000fe2000ff1e0ff */
[----:B------:R-:W-:Y:S01]  /*1400*/  IMMA.16832.S8.S8.SAT R24, R24.ROW, R2.COL, R20 ;  /* 0x0000000218187237 */ /* 0x000fe20000445c14 */
[----:B------:R-:W-:-:S02]  /*1410*/  IADD3 R40, P1, R54, UR6, RZ ;  /* 0x0000000636287c10 */ /* 0x000fc4000ff3e0ff */
[----:B------:R-:W-:Y:S02]  /*1420*/  IADD3.X R43, R57, UR7, RZ, P0, !PT ;  /* 0x00000007392b7c10 */ /* 0x000fe400087fe4ff */
[----:B------:R-:W-:Y:S02]  /*1430*/  PLOP3.LUT P0, PT, PT, PT, UP0, 0x80, 0x0 ;  /* 0x000000000000781c */ /* 0x000fe40003f0f008 */
[----:B------:R-:W-:Y:S01]  /*1440*/  IADD3.X R41, R55, UR7, RZ, P1, !PT ;  /* 0x0000000737297c10 */ /* 0x000fe20008ffe4ff */
[----:B------:R-:W-:Y:S01]  /*1450*/  @!PT LDS RZ, [RZ] ;  /* 0x00000000fffff984 */ /* 0x000fe20000000800 */
[----:B------:R-:W-:Y:S01]  /*1460*/  @!PT LDS RZ, [RZ] ;  /* 0x00000000fffff984 */ /* 0x000fe20000000800 */
[----:B------:R-:W-:Y:S01]  /*1470*/  @!PT LDS RZ, [RZ] ;  /* 0x00000000fffff984 */ /* 0x000fe20000000800 */
[----:B------:R1:W-:Y:S04]  /*1480*/  LDGSTS.E.BYPASS.128 [R53], [R42.64], P2 ;  /* 0x000000002a357fae */ /* 0x0003e80009101c48 */
[----:B------:R-:W0:Y:S04]  /*1490*/  LDGDEPBAR ;  /* 0x00000000000079af */ /* 0x000e280000000000 */
[----:B------:R1:W-:Y:S04]  /*14a0*/  LDGSTS.E.BYPASS.128 [R53+0x800], [R40.64], P2 ;  /* 0x0080000028357fae */ /* 0x0003e80009101c48 */
[----:B------:R-:W0:Y:S01]  /*14b0*/  LDGDEPBAR ;  /* 0x00000000000079af */ /* 0x000e220000000000 */
[----:B------:R-:W-:Y:S05]  /*14c0*/  @P0 BRA `(.L_x_0) ;  /* 0xfffff2a000000947 */ /* 0x000fea000383ffff */
[----:B------:R-:W-:Y:S01]  /*14d0*/  IMAD.SHL.U32 R20, R49, 0x10, RZ ;  /* 0x0000001031147824 */ /* 0x000fe200078e00ff */
[----:B------:R-:W-:-:S04]  /*14e0*/  DEPBAR.LE SB0, 0x0 ;  /* 0x000080000000791a */ /* 0x000fc80000000000 */
[C---:B------:R-:W-:Y:S01]  /*14f0*/  IMAD.SHL.U32 R2, R49.reuse, 0x2, RZ ;  /* 0x0000000231027824 */ /* 0x040fe200078e00ff */
[----:B------:R-:W-:Y:S01]  /*1500*/  LOP3.LUT R3, R20, 0xc0, RZ, 0xc0, !PT ;  /* 0x000000c014037812 */ /* 0x000fe200078ec0ff */
[----:B------:R-:W-:Y:S01]  /*1510*/  IMAD.SHL.U32 R21, R49, 0x4, RZ ;  /* 0x0000000431157824 */ /* 0x000fe200078e00ff */
[----:B------:R-:W-:Y:S02]  /*1520*/  SHF.R.U32.HI R44, RZ, 0x2, R49 ;  /* 0x00000002ff2c7819 */ /* 0x000fe40000011631 */
[----:B------:R-:W-:Y:S02]  /*1530*/  LOP3.LUT R3, R3, 0x6, R2, 0xf8, !PT ;  /* 0x0000000603037812 */ /* 0x000fe400078ef802 */
[----:B------:R-:W-:Y:S02]  /*1540*/  LOP3.LUT R2, R0, 0x3c, R21, 0xf8, !PT ;  /* 0x0000003c00027812 */ /* 0x000fe400078ef815 */
[----:B------:R-:W-:Y:S02]  /*1550*/  LOP3.LUT R0, R21, 0x1fc, RZ, 0xc0, !PT ;  /* 0x000001fc15007812 */ /* 0x000fe400078ec0ff */
[----:B------:R-:W-:-:S02]  /*1560*/  LOP3.LUT R3, R3, 0x500, R20, 0xf8, !PT ;  /* 0x0000050003037812 */ /* 0x000fc400078ef814 */
[C---:B------:R-:W-:Y:S02]  /*1570*/  LOP3.LUT R20, R0.reuse, 0x200, RZ, 0xfc, !PT ;  /* 0x0000020000147812 */ /* 0x040fe400078efcff */
[C---:B------:R-:W-:Y:S02]  /*1580*/  LOP3.LUT R21, R0.reuse, 0x400, RZ, 0xfc, !PT ;  /* 0x0000040000157812 */ /* 0x040fe400078efcff */
[----:B------:R-:W-:Y:S02]  /*1590*/  LOP3.LUT R23, R0, 0x600, RZ, 0xfc, !PT ;  /* 0x0000060000177812 */ /* 0x000fe400078efcff */
[----:B------:R-:W-:Y:S02]  /*15a0*/  SHF.R.U32.HI R22, RZ, 0x2, R20 ;  /* 0x00000002ff167819 */ /* 0x000fe40000011614 */
[----:B-1----:R-:W-:Y:S02]  /*15b0*/  SHF.R.U32.HI R40, RZ, 0x2, R21 ;  /* 0x00000002ff287819 */ /* 0x002fe40000011615 */
[----:B------:R-:W-:-:S02]  /*15c0*/  LOP3.LUT R21, R3, 0x200, RZ, 0xfc, !PT ;  /* 0x0000020003157812 */ /* 0x000fc400078efcff */
[----:B------:R-:W-:Y:S02]  /*15d0*/  SHF.R.U32.HI R42, RZ, 0x2, R23 ;  /* 0x00000002ff2a7819 */ /* 0x000fe40000011617 */
[----:B------:R-:W-:Y:S02]  /*15e0*/  LOP3.LUT R20, R3, 0x8, R44, 0xf8, !PT ;  /* 0x0000000803147812 */ /* 0x000fe400078ef82c */
[----:B------:R-:W-:Y:S02]  /*15f0*/  LOP3.LUT R23, R22, 0xf0, RZ, 0xc0, !PT ;  /* 0x000000f016177812 */ /* 0x000fe400078ec0ff */
[----:B------:R-:W-:Y:S02]  /*1600*/  SHF.R.U32.HI R3, RZ, 0x2, R3 ;  /* 0x00000002ff037819 */ /* 0x000fe40000011603 */
[----:B------:R-:W-:Y:S01]  /*1610*/  SHF.R.U32.HI R22, RZ, 0x2, R21 ;  /* 0x00000002ff167819 */ /* 0x000fe20000011615 */
[----:B------:R-:W-:Y:S01]  /*1620*/  IMAD R50, R0, 0x4, R23 ;  /* 0x0000000400327824 */ /* 0x000fe200078e0217 */
[----:B------:R-:W-:-:S02]  /*1630*/  LOP3.LUT R21, R3, 0x170, RZ, 0xc0, !PT ;  /* 0x0000017003157812 */ /* 0x000fc400078ec0ff */
[----:B------:R-:W-:Y:S02]  /*1640*/  LOP3.LUT R23, R22, 0x1f0, RZ, 0xc0, !PT ;  /* 0x000001f016177812 */ /* 0x000fe400078ec0ff */
[----:B------:R-:W-:Y:S01]  /*1650*/  LOP3.LUT R51, R49, 0x70, RZ, 0xc0, !PT ;  /* 0x0000007031337812 */ /* 0x000fe200078ec0ff */
[C---:B------:R-:W-:Y:S01]  /*1660*/  IMAD R52, R20.reuse, 0x4, R21 ;  /* 0x0000000414347824 */ /* 0x040fe200078e0215 */
[----:B------:R-:W-:Y:S01]  /*1670*/  BAR.SYNC.DEFER_BLOCKING 0x0 ;  /* 0x0000000000007b1d */ /* 0x000fe20000010000 */
[----:B------:R-:W-:Y:S01]  /*1680*/  IMAD R53, R20, 0x4, R23 ;  /* 0x0000000414357824 */ /* 0x000fe200078e0217 */
[----:B------:R-:W-:Y:S01]  /*1690*/  LOP3.LUT R41, R40, 0x170, RZ, 0xc0, !PT ;  /* 0x0000017028297812 */ /* 0x000fe200078ec0ff */
[----:B------:R-:W-:Y:S01]  /*16a0*/  IMAD R51, R0, 0x4, R51 ;  /* 0x0000000400337824 */ /* 0x000fe200078e0233 */
[----:B------:R-:W-:Y:S02]  /*16b0*/  LOP3.LUT R43, R42, 0x1f0, RZ, 0xc0, !PT ;  /* 0x000001f02a2b7812 */ /* 0x000fe400078ec0ff */
[----:B------:R-:W-:Y:S01]  /*16c0*/  SHF.R.U32.HI R49, RZ, 0x4, R49 ;  /* 0x00000004ff317819 */ /* 0x000fe20000011631 */
[----:B------:R-:W-:Y:S01]  /*16d0*/  IMAD R3, R0, 0x4, R41 ;  /* 0x0000000400037824 */ /* 0x000fe200078e0229 */
[----:B------:R-:W-:Y:S01]  /*16e0*/  ISETP.GE.AND P0, PT, R2, 0xc00, PT ;  /* 0x00000c000200780c */ /* 0x000fe20003f06270 */
[----:B------:R-:W-:Y:S01]  /*16f0*/  IMAD R0, R0, 0x4, R43 ;  /* 0x0000000400007824 */ /* 0x000fe200078e022b */
[----:B------:R-:W-:-:S04]  /*1700*/  SGXT.U32 R49, R49, 0x3 ;  /* 0x000000033131781a */ /* 0x000fc80000000000 */
[----:B------:R-:W-:-:S04]  /*1710*/  LOP3.LUT R49, R49, R48, RZ, 0xfc, !PT ;  /* 0x0000003031317212 */ /* 0x000fc800078efcff */
[C---:B------:R-:W-:Y:S01]  /*1720*/  ISETP.LT.AND P1, PT, R49.reuse, 0x1010, !P0 ;  /* 0x000010103100780c */ /* 0x040fe20004721270 */
[C---:B------:R-:W-:Y:S01]  /*1730*/  IMAD R2, R49.reuse, 0xc00, R2 ;  /* 0x00000c0031027824 */ /* 0x040fe200078e0202 */
[----:B------:R-:W-:Y:S04]  /*1740*/  STS.64 [R52], R12 ;  /* 0x0000000c34007388 */ /* 0x000fe80000000a00 */
[----:B------:R-:W-:Y:S04]  /*1750*/  STS.64 [R53+0x800], R14 ;  /* 0x0008000e35007388 */ /* 0x000fe80000000a00 */
[----:B------:R-:W-:Y:S04]  /*1760*/  STS.64 [R52+0x40], R8 ;  /* 0x0000400834007388 */ /* 0x000fe80000000a00 */
[----:B------:R-:W-:Y:S04]  /*1770*/  STS.64 [R53+0x840], R10 ;  /* 0x0008400a35007388 */ /* 0x000fe80000000a00 */
[----:B------:R-:W-:Y:S04]  /*1780*/  STS.64 [R52+0x80], R16 ;  /* 0x0000801034007388 */ /* 0x000fe80000000a00 */
[----:B------:R-:W-:Y:S04]  /*1790*/  STS.64 [R53+0x880], R18 ;  /* 0x0008801235007388 */ /* 0x000fe80000000a00 */
[----:B------:R-:W-:Y:S04]  /*17a0*/  STS.64 [R52+0xc0], R36 ;  /* 0x0000c02434007388 */ /* 0x000fe80000000a00 */
[----:B------:R-:W-:Y:S04]  /*17b0*/  STS.64 [R53+0x8c0], R38 ;  /* 0x0008c02635007388 */ /* 0x000fe80000000a00 */
[----:B------:R-:W-:Y:S06]  /*17c0*/  BAR.SYNC.DEFER_BLOCKING 0x0 ;  /* 0x0000000000007b1d */ /* 0x000fec0000010000 */
[----:B------:R-:W1:Y:S04]  /*17d0*/  LDS.128 R20, [R51] ;  /* 0x0000000033147984 */ /* 0x000e680000000c00 */
[----:B------:R-:W2:Y:S04]  /*17e0*/  LDS.128 R8, [R50+0x800] ;  /* 0x0008000032087984 */ /* 0x000ea80000000c00 */
[----:B------:R-:W3:Y:S04]  /*17f0*/  LDS.128 R12, [R3+0x1000] ;  /* 0x00100000030c7984 */ /* 0x000ee80000000c00 */
[----:B------:R-:W4:Y:S04]  /*1800*/  LDS.128 R40, [R0+0x1800] ;  /* 0x0018000000287984 */ /* 0x000f280000000c00 */
[----:B------:R-:W-:Y:S06]  /*1810*/  BAR.SYNC.DEFER_BLOCKING 0x0 ;  /* 0x0000000000007b1d */ /* 0x000fec0000010000 */
[----:B------:R1:W-:Y:S04]  /*1820*/  STS.64 [R52], R4 ;  /* 0x0000000434007388 */ /* 0x0003e80000000a00 */
[----:B------:R2:W-:Y:S04]  /*1830*/  STS.64 [R53+0x800], R6 ;  /* 0x0008000635007388 */ /* 0x0005e80000000a00 */
[----:B------:R-:W-:Y:S04]  /*1840*/  STS.64 [R52+0x40], R32 ;  /* 0x0000402034007388 */ /* 0x000fe80000000a00 */
[----:B------:R-:W-:Y:S01]  /*1850*/  STS.64 [R53+0x840], R34 ;  /* 0x0008402235007388 */ /* 0x000fe20000000a00 */
[----:B-1----:R-:W-:-:S02]  /*1860*/  LOP3.LUT R4, R49, 0x8, RZ, 0xfc, !PT ;  /* 0x0000000831047812 */ /* 0x002fc400078efcff */
[C---:B------:R-:W-:Y:S01]  /*1870*/  LOP3.LUT R5, R49.reuse, 0x10, RZ, 0xfc, !PT ;  /* 0x0000001031057812 */ /* 0x040fe200078efcff */
[----:B------:R1:W-:Y:S01]  /*1880*/  STS.64 [R52+0x80], R28 ;  /* 0x0000801c34007388 */ /* 0x0003e20000000a00 */
[----:B------:R-:W-:Y:S02]  /*1890*/  ISETP.LT.AND P6, PT, R4, 0x1010, !P0 ;  /* 0x000010100400780c */ /* 0x000fe400047c1270 */
[----:B--2---:R-:W-:Y:S01]  /*18a0*/  LOP3.LUT R6, R49, 0x18, RZ, 0xfc, !PT ;  /* 0x0000001831067812 */ /* 0x004fe200078efcff */
[----:B------:R-:W-:Y:S01]  /*18b0*/  STS.64 [R53+0x880], R30 ;  /* 0x0008801e35007388 */ /* 0x000fe20000000a00 */
[----:B------:R-:W-:Y:S01]  /*18c0*/  ISETP.LT.AND P5, PT, R5, 0x1010, !P0 ;  /* 0x000010100500780c */ /* 0x000fe200047a1270 */
[----:B------:R-:W-:Y:S01]  /*18d0*/  IMAD.MOV.U32 R5, RZ, RZ, 0x4 ;  /* 0x00000004ff057424 */ /* 0x000fe200078e00ff */
[C---:B------:R-:W-:Y:S01]  /*18e0*/  LOP3.LUT R4, R49.reuse, 0x20, RZ, 0xfc, !PT ;  /* 0x0000002031047812 */ /* 0x040fe200078efcff */
[----:B------:R2:W-:Y:S01]  /*18f0*/  STS.64 [R52+0xc0], R24 ;  /* 0x0000c01834007388 */ /* 0x0005e20000000a00 */
[----:B------:R-:W-:Y:S01]  /*1900*/  ISETP.LT.AND P4, PT, R6, 0x1010, !P0 ;  /* 0x000010100600780c */ /* 0x000fe20004781270 */
[----:B------:R-:W-:Y:S01]  /*1910*/  IMAD.WIDE R6, R2, R5, c[0x0][0x170] ;  /* 0x00005c0002067625 */ /* 0x000fe200078e0205 */
[----:B------:R-:W-:Y:S01]  /*1920*/  ISETP.LT.AND P3, PT, R4, 0x1010, !P0 ;  /* 0x000010100400780c */ /* 0x000fe20004761270 */
[----:B------:R3:W-:Y:S01]  /*1930*/  STS.64 [R53+0x8c0], R26 ;  /* 0x0008c01a35007388 */ /* 0x0007e20000000a00 */
[----:B------:R-:W-:-:S02]  /*1940*/  LOP3.LUT R4, R49, 0x28, RZ, 0xfc, !PT ;  /* 0x0000002831047812 */ /* 0x000fc400078efcff */
[----:B-1----:R-:W-:Y:S01]  /*1950*/  IADD3 R28, R2, 0x12000, RZ ;  /* 0x00012000021c7810 */ /* 0x002fe20007ffe0ff */
[----:B------:R-:W-:Y:S01]  /*1960*/  BAR.SYNC.DEFER_BLOCKING 0x0 ;  /* 0x0000000000007b1d */ /* 0x000fe20000010000 */
[----:B------:R-:W-:Y:S02]  /*1970*/  ISETP.LT.AND P2, PT, R4, 0x1010, !P0 ;  /* 0x000010100400780c */ /* 0x000fe40004741270 */
[----:B------:R-:W-:Y:S01]  /*1980*/  IADD3 R4, R2, 0x18000, RZ ;  /* 0x0001800002047810 */ /* 0x000fe20007ffe0ff */
[-C--:B------:R-:W-:Y:S01]  /*1990*/  IMAD.WIDE R28, R28, R5.reuse, c[0x0][0x170] ;  /* 0x00005c001c1c7625 */ /* 0x080fe200078e0205 */
[C---:B--2---:R-:W-:Y:S02]  /*19a0*/  IADD3 R24, R2.reuse, 0x6000, RZ ;  /* 0x0000600002187810 */ /* 0x044fe40007ffe0ff */
[C---:B------:R-:W-:Y:S02]  /*19b0*/  IADD3 R30, R2.reuse, 0x1e000, RZ ;  /* 0x0001e000021e7810 */ /* 0x040fe40007ffe0ff */
[----:B---3--:R-:W-:Y:S01]  /*19c0*/  IADD3 R26, R2, 0xc000, RZ ;  /* 0x0000c000021a7810 */ /* 0x008fe20007ffe0ff */
[----:B------:R-:W-:Y:S01]  /*19d0*/  IMAD.WIDE R24, R24, R5, c[0x0][0x170] ;  /* 0x00005c0018187625 */ /* 0x000fe200078e0205 */
[----:B------:R-:W-:-:S03]  /*19e0*/  IADD3 R32, R2, 0x24000, RZ ;  /* 0x0002400002207810 */ /* 0x000fc60007ffe0ff */
[----:B------:R-:W-:Y:S01]  /*19f0*/  IMAD.WIDE R26, R26, R5, c[0x0][0x170] ;  /* 0x00005c001a1a7625 */ /* 0x000fe200078e0205 */
[----:B------:R-:W1:Y:S04]  /*1a00*/  LDS.128 R16, [R51] ;  /* 0x0000000033107984 */ /* 0x000e680000000c00 */
[----:B------:R-:W2:Y:S04]  /*1a10*/  LDS.128 R36, [R50+0x800] ;  /* 0x0008000032247984 */ /* 0x000ea80000000c00 */
[----:B------:R3:W2:Y:S04]  /*1a20*/  LDS.128 R44, [R3+0x1000] ;  /* 0x00100000032c7984 */ /* 0x0006a80000000c00 */
[----:B------:R4:W-:Y:S01]  /*1a30*/  @P1 STG.E.128 [R6.64], R20 ;  /* 0x0000001406001986 */ /* 0x0009e2000c101d08 */
[----:B---3--:R-:W-:-:S03]  /*1a40*/  LOP3.LUT R3, R49, 0x30, RZ, 0xfc, !PT ;  /* 0x0000003031037812 */ /* 0x008fc600078efcff */
[----:B------:R3:W-:Y:S01]  /*1a50*/  @P6 STG.E.128 [R24.64], R8 ;  /* 0x0000000818006986 */ /* 0x0007e2000c101d08 */
[----:B------:R-:W-:Y:S02]  /*1a60*/  LOP3.LUT R49, R49, 0x38, RZ, 0xfc, !PT ;  /* 0x0000003831317812 */ /* 0x000fe400078efcff */
[----:B------:R-:W-:Y:S01]  /*1a70*/  ISETP.LT.AND P1, PT, R3, 0x1010, !P0 ;  /* 0x000010100300780c */ /* 0x000fe20004721270 */
[----:B------:R3:W-:Y:S01]  /*1a80*/  @P5 STG.E.128 [R26.64], R12 ;  /* 0x0000000c1a005986 */ /* 0x0007e2000c101d08 */
[----:B------:R-:W-:-:S03]  /*1a90*/  ISETP.LT.AND P0, PT, R49, 0x1010, !P0 ;  /* 0x000010103100780c */ /* 0x000fc60004701270 */
[----:B----4-:R3:W-:Y:S01]  /*1aa0*/  @P4 STG.E.128 [R28.64], R40 ;  /* 0x000000281c004986 */ /* 0x0107e2000c101d08 */
[----:B------:R-:W-:-:S04]  /*1ab0*/  IMAD.WIDE R6, R4, R5, c[0x0][0x170] ;  /* 0x00005c0004067625 */ /* 0x000fc800078e0205 */
[----:B------:R-:W-:-:S04]  /*1ac0*/  IMAD.WIDE R20, R30, R5, c[0x0][0x170] ;  /* 0x00005c001e147625 */ /* 0x000fc800078e0205 */
[----:B------:R-:W-:Y:S01]  /*1ad0*/  IMAD.WIDE R22, R32, R5, c[0x0][0x170] ;  /* 0x00005c0020167625 */ /* 0x000fe200078e0205 */
[----:B-1----:R3:W-:Y:S04]  /*1ae0*/  @P3 STG.E.128 [R6.64], R16 ;  /* 0x0000001006003986 */ /* 0x0027e8000c101d08 */
[----:B--2---:R3:W-:Y:S04]  /*1af0*/  @P2 STG.E.128 [R20.64], R36 ;  /* 0x0000002414002986 */ /* 0x0047e8000c101d08 */
[----:B------:R3:W-:Y:S01]  /*1b00*/  @P1 STG.E.128 [R22.64], R44 ;  /* 0x0000002c16001986 */ /* 0x0007e2000c101d08 */
[----:B------:R-:W-:Y:S05]  /*1b10*/  @!P0 EXIT ;  /* 0x000000000000894d */ /* 0x000fea0003800000 */
[----:B---3--:R-:W1:Y:S01]  /*1b20*/  LDS.128 R8, [R0+0x1800] ;  /* 0x0018000000087984 */ /* 0x008e620000000c00 */
[----:B------:R-:W-:-:S05]  /*1b30*/  IADD3 R2, R2, 0x2a000, RZ ;  /* 0x0002a00002027810 */ /* 0x000fca0007ffe0ff */
[----:B------:R-:W-:-:S05]  /*1b40*/  IMAD.WIDE R2, R2, R5, c[0x0][0x170] ;  /* 0x00005c0002027625 */ /* 0x000fca00078e0205 */
[----:B-1----:R-:W-:Y:S01]  /*1b50*/  STG.E.128 [R2.64], R8 ;  /* 0x0000000802007986 */ /* 0x002fe2000c101d08 */
[----:B------:R-:W-:Y:S05]  /*1b60*/  EXIT ;  /* 0x000000000000794d */ /* 0x000fea0003800000 */
.L_x_1:
[----:B------:R-:W-:-:S00]  /*1b70*/  BRA `(.L_x_1) ;  /* 0xfffffff000007947 */ /* 0x000fc0000383ffff */
[----:B------:R-:W-:-:S00]  /*1b80*/  NOP ;  /* 0x0000000000007918 */ /* 0x000fc00000000000 */
[----:B------:R-:W-:-:S00]  /*1b90*/  NOP ;  /* 0x0000000000007918 */ /* 0x000fc00000000000 */
[----:B------:R-:W-:-:S00]  /*1ba0*/  NOP ;  /* 0x0000000000007918 */ /* 0x000fc00000000000 */
[----:B------:R-:W-:-:S00]  /*1bb0*/  NOP ;  /* 0x0000000000007918 */ /* 0x000fc00000000000 */
[----:B------:R-:W-:-:S00]  /*1bc0*/  NOP ;  /* 0x0000000000007918 */ /* 0x000fc00000000000 */
[----:B------:R-:W-:-:S00]  /*1bd0*/  NOP ;  /* 0x0000000000007918 */ /* 0x000fc00000000000 */
[----:B------:R-:W-:-:S00]  /*1be0*/  NOP ;  /* 0x0000000000007918 */ /* 0x000fc00000000000 */
[----:B------:R-:W-:-:S00]  /*1bf0*/  NOP ;  /* 0x0000000000007918 */ /* 0x000fc00000000000 */
.L_x_2:


//--------------------- .nv.shared.triton_mm      --------------------------
	.section	.nv.shared.triton_mm,"aw",@nobits
	.sectionflags	@""
	.align	16
